//
// Generated by NVIDIA NVVM Compiler
//
// Compiler Build ID: CL-36424714
// Cuda compilation tools, release 13.0, V13.0.88
// Based on NVVM 20.0.0
//

.version 9.0
.target sm_100
.address_size 64

	// .globl	_Z26positionCalculateExecutionPfS_PA2_fPb

.visible .entry _Z26positionCalculateExecutionPfS_PA2_fPb(
	.param .u64 .ptr .align 1 _Z26positionCalculateExecutionPfS_PA2_fPb_param_0,
	.param .u64 .ptr .align 1 _Z26positionCalculateExecutionPfS_PA2_fPb_param_1,
	.param .u64 .ptr .align 1 _Z26positionCalculateExecutionPfS_PA2_fPb_param_2,
	.param .u64 .ptr .align 1 _Z26positionCalculateExecutionPfS_PA2_fPb_param_3
)
{
	.reg .pred 	%p<7>;
	.reg .b16 	%rs<3>;
	.reg .b32 	%r<15>;
	.reg .b32 	%f<8>;
	.reg .b64 	%rd<17>;

	ld.param.u64 	%rd6, [_Z26positionCalculateExecutionPfS_PA2_fPb_param_1];
	ld.param.u64 	%rd7, [_Z26positionCalculateExecutionPfS_PA2_fPb_param_2];
	ld.param.u64 	%rd8, [_Z26positionCalculateExecutionPfS_PA2_fPb_param_3];
	cvta.to.global.u64 	%rd1, %rd8;
	cvta.to.global.u64 	%rd2, %rd7;
	cvta.to.global.u64 	%rd3, %rd6;
	mov.u32 	%r1, %tid.x;
	setp.eq.s32 	%p1, %r1, 0;
	@%p1 bra 	$L__BB0_11;
	mul.wide.u32 	%rd9, %r1, 4;
	add.s64 	%rd4, %rd3, %rd9;
	mul.wide.u32 	%rd10, %r1, 8;
	add.s64 	%rd5, %rd2, %rd10;
	and.b32  	%r9, %r1, 3;
	setp.eq.s32 	%p2, %r9, 3;
	mov.u32 	%r14, %r1;
	@%p2 bra 	$L__BB0_4;
	add.s32 	%r10, %r1, 1;
	and.b32  	%r11, %r10, 3;
	ld.global.f32 	%f4, [%rd4];
	st.global.f32 	[%rd5], %f4;
	neg.s32 	%r12, %r11;
	sub.s32 	%r14, %r1, %r11;
$L__BB0_3:
	.pragma "nounroll";
	add.s32 	%r12, %r12, 1;
	setp.ne.s32 	%p3, %r12, 0;
	@%p3 bra 	$L__BB0_3;
$L__BB0_4:
	setp.lt.u32 	%p4, %r1, 3;
	@%p4 bra 	$L__BB0_7;
	ld.global.f32 	%f7, [%rd4];
$L__BB0_6:
	st.global.f32 	[%rd5], %f7;
	ld.global.f32 	%f7, [%rd4];
	st.global.f32 	[%rd5], %f7;
	add.s32 	%r8, %r14, -4;
	setp.gt.s32 	%p5, %r14, 3;
	mov.u32 	%r14, %r8;
	@%p5 bra 	$L__BB0_6;
$L__BB0_7:
	mul.wide.u32 	%rd11, %r1, 4;
	add.s64 	%rd12, %rd3, %rd11;
	ld.global.f32 	%f6, [%rd12];
	setp.leu.f32 	%p6, %f6, 0f40400000;
	@%p6 bra 	$L__BB0_9;
	cvt.u64.u32 	%rd15, %r1;
	add.s64 	%rd16, %rd1, %rd15;
	mov.b16 	%rs2, 1;
	st.global.u8 	[%rd16], %rs2;
	bra.uni 	$L__BB0_10;
$L__BB0_9:
	cvt.u64.u32 	%rd13, %r1;
	add.s64 	%rd14, %rd1, %rd13;
	mov.b16 	%rs1, 0;
	st.global.u8 	[%rd14], %rs1;
$L__BB0_10:
	ret;
$L__BB0_11:
	ld.global.f32 	%f5, [%rd3];
	st.global.f32 	[%rd2], %f5;
	bra.uni 	$L__BB0_7;

}


// ===== COMPILED SASS (sm_100) =====

	.target	sm_100

	.elftype	@"ET_EXEC"


//--------------------- .note.nv.tkinfo           --------------------------
	.section	.note.nv.tkinfo,"",@"SHT_NOTE"
	.sectionflags	@"SHF_NOTE_NV_TKINFO"
	.tkinfo
        /*0018*/ 	.word	0x00000002
        /*0030*/ 	.string	""
        /*0030*/ 	.string	"ptxas"
        /*0030*/ 	.string	"Cuda compilation tools, release 13.0, V13.0.88"
        /*0030*/ 	.string	"Build cuda_13.0.r13.0/compiler.36424714_0"
        /*0030*/ 	.string	"-arch sm_100 -m 64 "



//--------------------- .note.nv.cuinfo           --------------------------
	.section	.note.nv.cuinfo,"",@"SHT_NOTE"
	.sectionflags	@"SHF_NOTE_NV_CUINFO"
        /*0018*/ 	.short	0x0002
        /*001a*/ 	.short	0x0064
        /*001c*/ 	.short	0x0082
	.zero		2


//--------------------- .nv.info                  --------------------------
	.section	.nv.info,"",@"SHT_CUDA_INFO"
	.align	4


	//----- nvinfo : EIATTR_REGCOUNT
	.align		4
        /*0000*/ 	.byte	0x04, 0x2f
        /*0002*/ 	.short	(.L_1 - .L_0)
	.align		4
.L_0:
        /*0004*/ 	.word	index@(_Z26positionCalculateExecutionPfS_PA2_fPb)
        /*0008*/ 	.word	0x0000000c


	//----- nvinfo : EIATTR_FRAME_SIZE
	.align		4
.L_1:
        /*000c*/ 	.byte	0x04, 0x11
        /*000e*/ 	.short	(.L_3 - .L_2)
	.align		4
.L_2:
        /*0010*/ 	.word	index@(_Z26positionCalculateExecutionPfS_PA2_fPb)
        /*0014*/ 	.word	0x00000000


	//----- nvinfo : EIATTR_MIN_STACK_SIZE
	.align		4
.L_3:
        /*0018*/ 	.byte	0x04, 0x12
        /*001a*/ 	.short	(.L_5 - .L_4)
	.align		4
.L_4:
        /*001c*/ 	.word	index@(_Z26positionCalculateExecutionPfS_PA2_fPb)
        /*0020*/ 	.word	0x00000000
.L_5:


//--------------------- .nv.compat                --------------------------
	.section	.nv.compat,"",@"SHT_CUDA_COMPAT_INFO"
	.align	4
        /*0000*/ 	.byte	0x02, 0x09, 0x00, 0x00, 0x02, 0x02, 0x01, 0x00, 0x02, 0x05, 0x05, 0x00, 0x03, 0x07, 0x01, 0x01
        /*0010*/ 	.byte	0x02, 0x03, 0x00, 0x00, 0x02, 0x06, 0x01, 0x00, 0x04, 0x0b, 0x08, 0x00, 0x01, 0x00, 0x00, 0x00
        /*0020*/ 	.byte	0x00, 0x00, 0x00, 0x00


//--------------------- .nv.info._Z26positionCalculateExecutionPfS_PA2_fPb --------------------------
	.section	.nv.info._Z26positionCalculateExecutionPfS_PA2_fPb,"",@"SHT_CUDA_INFO"
	.sectionflags	@""
	.align	4


	//----- nvinfo : EIATTR_CUDA_API_VERSION
	.align		4
        /*0000*/ 	.byte	0x04, 0x37
        /*0002*/ 	.short	(.L_7 - .L_6)
.L_6:
        /*0004*/ 	.word	0x00000082


	//----- nvinfo : EIATTR_KPARAM_INFO
	.align		4
.L_7:
        /*0008*/ 	.byte	0x04, 0x17
        /*000a*/ 	.short	(.L_9 - .L_8)
.L_8:
        /*000c*/ 	.word	0x00000000
        /*0010*/ 	.short	0x0003
        /*0012*/ 	.short	0x0018
        /*0014*/ 	.byte	0x00, 0xf5, 0x21, 0x00


	//----- nvinfo : EIATTR_KPARAM_INFO
	.align		4
.L_9:
        /*0018*/ 	.byte	0x04, 0x17
        /*001a*/ 	.short	(.L_11 - .L_10)
.L_10:
        /*001c*/ 	.word	0x00000000
        /*0020*/ 	.short	0x0002
        /*0022*/ 	.short	0x0010
        /*0024*/ 	.byte	0x00, 0xf5, 0x21, 0x00


	//----- nvinfo : EIATTR_KPARAM_INFO
	.align		4
.L_11:
        /*0028*/ 	.byte	0x04, 0x17
        /*002a*/ 	.short	(.L_13 - .L_12)
.L_12:
        /*002c*/ 	.word	0x00000000
        /*0030*/ 	.short	0x0001
        /*0032*/ 	.short	0x0008
        /*0034*/ 	.byte	0x00, 0xf5, 0x21, 0x00


	//----- nvinfo : EIATTR_KPARAM_INFO
	.align		4
.L_13:
        /*0038*/ 	.byte	0x04, 0x17
        /*003a*/ 	.short	(.L_15 - .L_14)
.L_14:
        /*003c*/ 	.word	0x00000000
        /*0040*/ 	.short	0x0000
        /*0042*/ 	.short	0x0000
        /*0044*/ 	.byte	0x00, 0xf5, 0x21, 0x00


	//----- nvinfo : EIATTR_SPARSE_MMA_MASK
	.align		4
.L_15:
        /*0048*/ 	.byte	0x03, 0x50
        /*004a*/ 	.short	0x0000


	//----- nvinfo : EIATTR_MAXREG_COUNT
	.align		4
        /*004c*/ 	.byte	0x03, 0x1b
        /*004e*/ 	.short	0x00ff


	//----- nvinfo : EIATTR_MERCURY_ISA_VERSION
	.align		4
        /*0050*/ 	.byte	0x03, 0x5f
        /*0052*/ 	.short	0x0101


	//----- nvinfo : EIATTR_VRC_CTA_INIT_COUNT
	.align		4
        /*0054*/ 	.byte	0x02, 0x4a
	.zero		1
	.zero		1


	//----- nvinfo : EIATTR_EXIT_INSTR_OFFSETS
	.align		4
        /*0058*/ 	.byte	0x04, 0x1c
        /*005a*/ 	.short	(.L_17 - .L_16)


	//   ....[0]....
.L_16:
        /*005c*/ 	.word	0x000002a0


	//   ....[1]....
        /*0060*/ 	.word	0x000002f0


	//----- nvinfo : EIATTR_CRS_STACK_SIZE
	.align		4
.L_17:
        /*0064*/ 	.byte	0x04, 0x1e
        /*0066*/ 	.short	(.L_19 - .L_18)
.L_18:
        /*0068*/ 	.word	0x00000000


	//----- nvinfo : EIATTR_CBANK_PARAM_SIZE
	.align		4
.L_19:
        /*006c*/ 	.byte	0x03, 0x19
        /*006e*/ 	.short	0x0020


	//----- nvinfo : EIATTR_PARAM_CBANK
	.align		4
        /*0070*/ 	.byte	0x04, 0x0a
        /*0072*/ 	.short	(.L_21 - .L_20)
	.align		4
.L_20:
        /*0074*/ 	.word	index@(.nv.constant0._Z26positionCalculateExecutionPfS_PA2_fPb)
        /*0078*/ 	.short	0x0380
        /*007a*/ 	.short	0x0020


	//----- nvinfo : EIATTR_SW_WAR
	.align		4
.L_21:
        /*007c*/ 	.byte	0x04, 0x36
        /*007e*/ 	.short	(.L_23 - .L_22)
.L_22:
        /*0080*/ 	.word	0x00000008
.L_23:


//--------------------- .nv.callgraph             --------------------------
	.section	.nv.callgraph,"",@"SHT_CUDA_CALLGRAPH"
	.align	4
	.sectionentsize	8
	.align		4
        /*0000*/ 	.word	0x00000000
	.align		4
        /*0004*/ 	.word	0xffffffff
	.align		4
        /*0008*/ 	.word	0x00000000
	.align		4
        /*000c*/ 	.word	0xfffffffe
	.align		4
        /*0010*/ 	.word	0x00000000
	.align		4
        /*0014*/ 	.word	0xfffffffd
	.align		4
        /*0018*/ 	.word	0x00000000
	.align		4
        /*001c*/ 	.word	0xfffffffc


//--------------------- .text._Z26positionCalculateExecutionPfS_PA2_fPb --------------------------
	.section	.text._Z26positionCalculateExecutionPfS_PA2_fPb,"ax",@progbits
	.align	128
        .global         _Z26positionCalculateExecutionPfS_PA2_fPb
        .type           _Z26positionCalculateExecutionPfS_PA2_fPb,@function
        .size           _Z26positionCalculateExecutionPfS_PA2_fPb,(.L_x_5 - _Z26positionCalculateExecutionPfS_PA2_fPb)
        .other          _Z26positionCalculateExecutionPfS_PA2_fPb,@"STO_CUDA_ENTRY STV_DEFAULT"
_Z26positionCalculateExecutionPfS_PA2_fPb:
.text._Z26positionCalculateExecutionPfS_PA2_fPb:
[----:B------:R-:W-:Y:S01]  /*0000*/  LDC R1, c[0x0][0x37c] ;  /* 0x0000df00ff017b82 */ /* 0x000fe20000000800 */
[----:B------:R-:W0:Y:S01]  /*0010*/  S2R R3, SR_TID.X ;  /* 0x0000000000037919 */ /* 0x000e220000002100 */
[----:B------:R-:W1:Y:S01]  /*0020*/  LDCU.64 UR4, c[0x0][0x358] ;  /* 0x00006b00ff0477ac */ /* 0x000e620008000a00 */
[----:B------:R-:W-:Y:S01]  /*0030*/  BSSY.RECONVERGENT B0, `(.L_x_0) ;  /* 0x000001d000007945 */ /* 0x000fe20003800200 */
[----:B0-----:R-:W-:-:S13]  /*0040*/  ISETP.NE.AND P0, PT, R3, RZ, PT ;  /* 0x000000ff0300720c */ /* 0x001fda0003f05270 */
[----:B-1----:R-:W-:Y:S05]  /*0050*/  @P0 BRA `(.L_x_1) ;  /* 0x0000000000140947 */ /* 0x002fea0003800000 */
[----:B------:R-:W0:Y:S02]  /*0060*/  LDC.64 R4, c[0x0][0x388] ;  /* 0x0000e200ff047b82 */ /* 0x000e240000000a00 */
[----:B0-----:R-:W2:Y:S06]  /*0070*/  LDG.E R5, desc[UR4][R4.64] ;  /* 0x0000000404057981 */ /* 0x001eac000c1e1900 */
[----:B------:R-:W2:Y:S02]  /*0080*/  LDC.64 R6, c[0x0][0x390] ;  /* 0x0000e400ff067b82 */ /* 0x000ea40000000a00 */
[----:B--2---:R2:W-:Y:S01]  /*0090*/  STG.E desc[UR4][R6.64], R5 ;  /* 0x0000000506007986 */ /* 0x0045e2000c101904 */
[----:B------:R-:W-:Y:S05]  /*00a0*/  BRA `(.L_x_2) ;  /* 0x0000000000547947 */ /* 0x000fea0003800000 */
.L_x_1:
[----:B------:R-:W0:Y:S01]  /*00b0*/  LDC.64 R4, c[0x0][0x388] ;  /* 0x0000e200ff047b82 */ /* 0x000e220000000a00 */
[----:B------:R-:W-:-:S04]  /*00c0*/  LOP3.LUT R0, R3, 0x3, RZ, 0xc0, !PT ;  /* 0x0000000303007812 */ /* 0x000fc800078ec0ff */
[----:B------:R-:W-:-:S03]  /*00d0*/  ISETP.NE.AND P0, PT, R0, 0x3, PT ;  /* 0x000000030000780c */ /* 0x000fc60003f05270 */
[----:B------:R-:W1:Y:S01]  /*00e0*/  LDC.64 R6, c[0x0][0x390] ;  /* 0x0000e400ff067b82 */ /* 0x000e620000000a00 */
[----:B0-----:R-:W-:-:S09]  /*00f0*/  IMAD.WIDE.U32 R4, R3, 0x4, R4 ;  /* 0x0000000403047825 */ /* 0x001fd200078e0004 */
[----:B------:R-:W2:Y:S01]  /*0100*/  @P0 LDG.E R9, desc[UR4][R4.64] ;  /* 0x0000000404090981 */ /* 0x000ea2000c1e1900 */
[C---:B------:R-:W-:Y:S01]  /*0110*/  ISETP.GE.U32.AND P1, PT, R3.reuse, 0x3, PT ;  /* 0x000000030300780c */ /* 0x040fe20003f26070 */
[C---:B------:R-:W-:Y:S02]  /*0120*/  @P0 VIADD R2, R3.reuse, 0x1 ;  /* 0x0000000103020836 */ /* 0x040fe40000000000 */
[----:B-1----:R-:W-:-:S03]  /*0130*/  IMAD.WIDE.U32 R6, R3, 0x8, R6 ;  /* 0x0000000803067825 */ /* 0x002fc600078e0006 */
[----:B------:R-:W-:Y:S01]  /*0140*/  @P0 LOP3.LUT R2, R2, 0x3, RZ, 0xc0, !PT ;  /* 0x0000000302020812 */ /* 0x000fe200078ec0ff */
[----:B------:R-:W-:-:S04]  /*0150*/  IMAD.MOV.U32 R0, RZ, RZ, R3 ;  /* 0x000000ffff007224 */ /* 0x000fc800078e0003 */
[----:B------:R-:W-:Y:S01]  /*0160*/  @P0 IMAD.IADD R0, R3, 0x1, -R2 ;  /* 0x0000000103000824 */ /* 0x000fe200078e0a02 */
[----:B--2---:R0:W-:Y:S01]  /*0170*/  @P0 STG.E desc[UR4][R6.64], R9 ;  /* 0x0000000906000986 */ /* 0x0041e2000c101904 */
[----:B------:R-:W-:Y:S05]  /*0180*/  @!P1 BRA `(.L_x_2) ;  /* 0x00000000001c9947 */ /* 0x000fea0003800000 */
[----:B0-----:R0:W5:Y:S02]  /*0190*/  LDG.E R9, desc[UR4][R4.64] ;  /* 0x0000000404097981 */ /* 0x001164000c1e1900 */
.L_x_3:
[----:B-1---5:R1:W-:Y:S04]  /*01a0*/  STG.E desc[UR4][R6.64], R9 ;  /* 0x0000000906007986 */ /* 0x0223e8000c101904 */
[----:B-1----:R-:W2:Y:S01]  /*01b0*/  LDG.E R9, desc[UR4][R4.64] ;  /* 0x0000000404097981 */ /* 0x002ea2000c1e1900 */
[C---:B------:R-:W-:Y:S02]  /*01c0*/  ISETP.GT.AND P0, PT, R0.reuse, 0x3, PT ;  /* 0x000000030000780c */ /* 0x040fe40003f04270 */
[----:B------:R-:W-:Y:S01]  /*01d0*/  IADD3 R0, PT, PT, R0, -0x4, RZ ;  /* 0xfffffffc00007810 */ /* 0x000fe20007ffe0ff */
[----:B--2---:R1:W-:Y:S10]  /*01e0*/  STG.E desc[UR4][R6.64], R9 ;  /* 0x0000000906007986 */ /* 0x0043f4000c101904 */
[----:B------:R-:W-:Y:S05]  /*01f0*/  @P0 BRA `(.L_x_3) ;  /* 0xfffffffc00e80947 */ /* 0x000fea000383ffff */
.L_x_2:
[----:B------:R-:W-:Y:S05]  /*0200*/  BSYNC.RECONVERGENT B0 ;  /* 0x0000000000007941 */ /* 0x000fea0003800200 */
.L_x_0:
[----:B0-2---:R-:W1:Y:S02]  /*0210*/  LDC.64 R4, c[0x0][0x388] ;  /* 0x0000e200ff047b82 */ /* 0x005e640000000a00 */
[----:B-1----:R-:W-:-:S06]  /*0220*/  IMAD.WIDE.U32 R6, R3, 0x4, R4 ;  /* 0x0000000403067825 */ /* 0x002fcc00078e0004 */
[----:B------:R-:W2:Y:S01]  /*0230*/  LDG.E R6, desc[UR4][R6.64] ;  /* 0x0000000406067981 */ /* 0x000ea2000c1e1900 */
[----:B------:R-:W-:Y:S01]  /*0240*/  IMAD.MOV.U32 R2, RZ, RZ, 0x1 ;  /* 0x00000001ff027424 */ /* 0x000fe200078e00ff */
[----:B--2---:R-:W-:-:S13]  /*0250*/  FSETP.GT.AND P0, PT, R6, 3, PT ;  /* 0x404000000600780b */ /* 0x004fda0003f04000 */
[----:B------:R-:W0:Y:S02]  /*0260*/  @P0 LDC.64 R4, c[0x0][0x398] ;  /* 0x0000e600ff040b82 */ /* 0x000e240000000a00 */
[----:B0-----:R-:W-:-:S05]  /*0270*/  @P0 IADD3 R4, P1, PT, R3, R4, RZ ;  /* 0x0000000403040210 */ /* 0x001fca0007f3e0ff */
[----:B------:R-:W-:-:S05]  /*0280*/  @P0 IMAD.X R5, RZ, RZ, R5, P1 ;  /* 0x000000ffff050224 */ /* 0x000fca00008e0605 */
[----:B------:R0:W-:Y:S01]  /*0290*/  @P0 STG.E.U8 desc[UR4][R4.64], R2 ;  /* 0x0000000204000986 */ /* 0x0001e2000c101104 */
[----:B------:R-:W-:Y:S05]  /*02a0*/  @P0 EXIT ;  /* 0x000000000000094d */ /* 0x000fea0003800000 */
[----:B------:R-:W0:Y:S02]  /*02b0*/  LDCU.64 UR6, c[0x0][0x398] ;  /* 0x00007300ff0677ac */ /* 0x000e240008000a00 */
[----:B0-----:R-:W-:-:S04]  /*02c0*/  IADD3 R2, P0, PT, R3, UR6, RZ ;  /* 0x0000000603027c10 */ /* 0x001fc8000ff1e0ff */
[----:B------:R-:W-:-:S05]  /*02d0*/  IADD3.X R3, PT, PT, RZ, UR7, RZ, P0, !PT ;  /* 0x00000007ff037c10 */ /* 0x000fca00087fe4ff */
[----:B------:R-:W-:Y:S01]  /*02e0*/  STG.E.U8 desc[UR4][R2.64], RZ ;  /* 0x000000ff02007986 */ /* 0x000fe2000c101104 */
[----:B------:R-:W-:Y:S05]  /*02f0*/  EXIT ;  /* 0x000000000000794d */ /* 0x000fea0003800000 */
.L_x_4:
[----:B------:R-:W-:-:S00]  /*0300*/  BRA `(.L_x_4) ;  /* 0xfffffffc00fc7947 */ /* 0x000fc0000383ffff */
[----:B------:R-:W-:-:S00]  /*0310*/  NOP ;  /* 0x0000000000007918 */ /* 0x000fc00000000000 */
        /* <DEDUP_REMOVED lines=14> */
.L_x_5:


//--------------------- .nv.shared.reserved.0     --------------------------
	.section	.nv.shared.reserved.0,"aw",@nobits
	.weak		__nv_reservedSMEM_offset_0_alias
	.size		__nv_reservedSMEM_offset_0_alias, 0, 64
	.other		__nv_reservedSMEM_offset_0_alias,@"STO_CUDA_RESERVED_SHARED STV_DEFAULT"
__nv_reservedSMEM_offset_0_alias:
	.zero		0
	.zero		64


//--------------------- .nv.constant0._Z26positionCalculateExecutionPfS_PA2_fPb --------------------------
	.section	.nv.constant0._Z26positionCalculateExecutionPfS_PA2_fPb,"a",@progbits
	.sectionflags	@""
	.align	4
.nv.constant0._Z26positionCalculateExecutionPfS_PA2_fPb:
	.zero		928


//--------------------- SYMBOLS --------------------------

	.type		.nv.reservedSmem.offset0,@object
	.size		.nv.reservedSmem.offset0,0x4
